//
// Generated by NVIDIA NVVM Compiler
//
// Compiler Build ID: CL-36424714
// Cuda compilation tools, release 13.0, V13.0.88
// Based on NVVM 20.0.0
//

.version 9.0
.target sm_100
.address_size 64

	// .globl	_Z6matmulPfS_S_i

.visible .entry _Z6matmulPfS_S_i(
	.param .u64 .ptr .align 1 _Z6matmulPfS_S_i_param_0,
	.param .u64 .ptr .align 1 _Z6matmulPfS_S_i_param_1,
	.param .u64 .ptr .align 1 _Z6matmulPfS_S_i_param_2,
	.param .u32 _Z6matmulPfS_S_i_param_3
)
{
	.reg .pred 	%p<11>;
	.reg .b32 	%r<42>;
	.reg .b32 	%f<56>;
	.reg .b64 	%rd<40>;

	ld.param.u64 	%rd6, [_Z6matmulPfS_S_i_param_0];
	ld.param.u64 	%rd7, [_Z6matmulPfS_S_i_param_1];
	ld.param.u64 	%rd5, [_Z6matmulPfS_S_i_param_2];
	ld.param.u32 	%r21, [_Z6matmulPfS_S_i_param_3];
	cvta.to.global.u64 	%rd1, %rd7;
	cvta.to.global.u64 	%rd2, %rd6;
	mov.u32 	%r1, %tid.x;
	mov.u32 	%r22, %ctaid.x;
	mov.u32 	%r2, %ntid.x;
	mul.lo.s32 	%r3, %r22, %r2;
	add.s32 	%r4, %r3, %r1;
	mul.lo.s32 	%r23, %r21, %r21;
	setp.ge.s32 	%p1, %r4, %r23;
	@%p1 bra 	$L__BB0_13;
	cvta.to.global.u64 	%rd8, %rd5;
	mul.wide.s32 	%rd9, %r4, 4;
	add.s64 	%rd3, %rd8, %rd9;
	mov.b32 	%r24, 0;
	st.global.u32 	[%rd3], %r24;
	setp.lt.s32 	%p2, %r21, 1;
	@%p2 bra 	$L__BB0_13;
	and.b32  	%r5, %r21, 7;
	setp.lt.u32 	%p3, %r21, 8;
	mov.b32 	%r40, 0;
	mov.f32 	%f53, 0f00000000;
	@%p3 bra 	$L__BB0_5;
	and.b32  	%r40, %r21, 2147483640;
	neg.s32 	%r38, %r40;
	shl.b32 	%r8, %r2, 3;
	add.s64 	%rd4, %rd2, 16;
	mov.f32 	%f53, 0f00000000;
	mov.u32 	%r36, %r3;
	mov.u32 	%r37, %r1;
$L__BB0_4:
	.pragma "nounroll";
	mul.wide.s32 	%rd10, %r36, 4;
	add.s64 	%rd11, %rd4, %rd10;
	ld.global.f32 	%f10, [%rd11+-16];
	mul.wide.s32 	%rd12, %r37, 4;
	add.s64 	%rd13, %rd1, %rd12;
	ld.global.f32 	%f11, [%rd13];
	fma.rn.f32 	%f12, %f10, %f11, %f53;
	st.global.f32 	[%rd3], %f12;
	ld.global.f32 	%f13, [%rd11+-12];
	shl.b32 	%r26, %r2, 2;
	cvt.u64.u32 	%rd14, %r26;
	add.s64 	%rd15, %rd13, %rd14;
	ld.global.f32 	%f14, [%rd15];
	fma.rn.f32 	%f15, %f13, %f14, %f12;
	st.global.f32 	[%rd3], %f15;
	ld.global.f32 	%f16, [%rd11+-8];
	add.s64 	%rd16, %rd15, %rd14;
	ld.global.f32 	%f17, [%rd16];
	fma.rn.f32 	%f18, %f16, %f17, %f15;
	st.global.f32 	[%rd3], %f18;
	ld.global.f32 	%f19, [%rd11+-4];
	add.s64 	%rd17, %rd16, %rd14;
	ld.global.f32 	%f20, [%rd17];
	fma.rn.f32 	%f21, %f19, %f20, %f18;
	st.global.f32 	[%rd3], %f21;
	ld.global.f32 	%f22, [%rd11];
	add.s64 	%rd18, %rd17, %rd14;
	ld.global.f32 	%f23, [%rd18];
	fma.rn.f32 	%f24, %f22, %f23, %f21;
	st.global.f32 	[%rd3], %f24;
	ld.global.f32 	%f25, [%rd11+4];
	add.s64 	%rd19, %rd18, %rd14;
	ld.global.f32 	%f26, [%rd19];
	fma.rn.f32 	%f27, %f25, %f26, %f24;
	st.global.f32 	[%rd3], %f27;
	ld.global.f32 	%f28, [%rd11+8];
	add.s64 	%rd20, %rd19, %rd14;
	ld.global.f32 	%f29, [%rd20];
	fma.rn.f32 	%f30, %f28, %f29, %f27;
	st.global.f32 	[%rd3], %f30;
	ld.global.f32 	%f31, [%rd11+12];
	add.s64 	%rd21, %rd20, %rd14;
	ld.global.f32 	%f32, [%rd21];
	fma.rn.f32 	%f53, %f31, %f32, %f30;
	st.global.f32 	[%rd3], %f53;
	add.s32 	%r38, %r38, 8;
	add.s32 	%r37, %r37, %r8;
	add.s32 	%r36, %r36, 8;
	setp.ne.s32 	%p4, %r38, 0;
	@%p4 bra 	$L__BB0_4;
$L__BB0_5:
	setp.eq.s32 	%p5, %r5, 0;
	@%p5 bra 	$L__BB0_13;
	and.b32  	%r16, %r21, 3;
	setp.lt.u32 	%p6, %r5, 4;
	@%p6 bra 	$L__BB0_8;
	add.s32 	%r27, %r40, %r3;
	mad.lo.s32 	%r28, %r40, %r2, %r1;
	mul.wide.s32 	%rd22, %r27, 4;
	add.s64 	%rd23, %rd2, %rd22;
	ld.global.f32 	%f33, [%rd23];
	mul.wide.s32 	%rd24, %r28, 4;
	add.s64 	%rd25, %rd1, %rd24;
	ld.global.f32 	%f34, [%rd25];
	fma.rn.f32 	%f35, %f33, %f34, %f53;
	st.global.f32 	[%rd3], %f35;
	ld.global.f32 	%f36, [%rd23+4];
	shl.b32 	%r29, %r2, 2;
	cvt.u64.u32 	%rd26, %r29;
	add.s64 	%rd27, %rd25, %rd26;
	ld.global.f32 	%f37, [%rd27];
	fma.rn.f32 	%f38, %f36, %f37, %f35;
	st.global.f32 	[%rd3], %f38;
	ld.global.f32 	%f39, [%rd23+8];
	add.s64 	%rd28, %rd27, %rd26;
	ld.global.f32 	%f40, [%rd28];
	fma.rn.f32 	%f41, %f39, %f40, %f38;
	st.global.f32 	[%rd3], %f41;
	ld.global.f32 	%f42, [%rd23+12];
	add.s64 	%rd29, %rd28, %rd26;
	ld.global.f32 	%f43, [%rd29];
	fma.rn.f32 	%f53, %f42, %f43, %f41;
	st.global.f32 	[%rd3], %f53;
	add.s32 	%r40, %r40, 4;
$L__BB0_8:
	setp.eq.s32 	%p7, %r16, 0;
	@%p7 bra 	$L__BB0_13;
	setp.eq.s32 	%p8, %r16, 1;
	@%p8 bra 	$L__BB0_11;
	add.s32 	%r30, %r40, %r3;
	mad.lo.s32 	%r31, %r40, %r2, %r1;
	mul.wide.s32 	%rd30, %r30, 4;
	add.s64 	%rd31, %rd2, %rd30;
	ld.global.f32 	%f44, [%rd31];
	mul.wide.s32 	%rd32, %r31, 4;
	add.s64 	%rd33, %rd1, %rd32;
	ld.global.f32 	%f45, [%rd33];
	fma.rn.f32 	%f46, %f44, %f45, %f53;
	st.global.f32 	[%rd3], %f46;
	ld.global.f32 	%f47, [%rd31+4];
	shl.b32 	%r32, %r2, 2;
	cvt.u64.u32 	%rd34, %r32;
	add.s64 	%rd35, %rd33, %rd34;
	ld.global.f32 	%f48, [%rd35];
	fma.rn.f32 	%f53, %f47, %f48, %f46;
	st.global.f32 	[%rd3], %f53;
	add.s32 	%r40, %r40, 2;
$L__BB0_11:
	and.b32  	%r33, %r21, 1;
	setp.eq.b32 	%p9, %r33, 1;
	not.pred 	%p10, %p9;
	@%p10 bra 	$L__BB0_13;
	add.s32 	%r34, %r40, %r3;
	mad.lo.s32 	%r35, %r40, %r2, %r1;
	mul.wide.s32 	%rd36, %r34, 4;
	add.s64 	%rd37, %rd2, %rd36;
	ld.global.f32 	%f49, [%rd37];
	mul.wide.s32 	%rd38, %r35, 4;
	add.s64 	%rd39, %rd1, %rd38;
	ld.global.f32 	%f50, [%rd39];
	fma.rn.f32 	%f51, %f49, %f50, %f53;
	st.global.f32 	[%rd3], %f51;
$L__BB0_13:
	ret;

}


// ===== COMPILED SASS (sm_100) =====

	.target	sm_100

	.elftype	@"ET_EXEC"


//--------------------- .note.nv.tkinfo           --------------------------
	.section	.note.nv.tkinfo,"",@"SHT_NOTE"
	.sectionflags	@"SHF_NOTE_NV_TKINFO"
	.tkinfo
        /*0018*/ 	.word	0x00000002
        /*0030*/ 	.string	""
        /*0030*/ 	.string	"ptxas"
        /*0030*/ 	.string	"Cuda compilation tools, release 13.0, V13.0.88"
        /*0030*/ 	.string	"Build cuda_13.0.r13.0/compiler.36424714_0"
        /*0030*/ 	.string	"-arch sm_100 -m 64 "



//--------------------- .note.nv.cuinfo           --------------------------
	.section	.note.nv.cuinfo,"",@"SHT_NOTE"
	.sectionflags	@"SHF_NOTE_NV_CUINFO"
        /*0018*/ 	.short	0x0002
        /*001a*/ 	.short	0x0064
        /*001c*/ 	.short	0x0082
	.zero		2


//--------------------- .nv.info                  --------------------------
	.section	.nv.info,"",@"SHT_CUDA_INFO"
	.align	4


	//----- nvinfo : EIATTR_REGCOUNT
	.align		4
        /*0000*/ 	.byte	0x04, 0x2f
        /*0002*/ 	.short	(.L_1 - .L_0)
	.align		4
.L_0:
        /*0004*/ 	.word	index@(_Z6matmulPfS_S_i)
        /*0008*/ 	.word	0x0000001b


	//----- nvinfo : EIATTR_FRAME_SIZE
	.align		4
.L_1:
        /*000c*/ 	.byte	0x04, 0x11
        /*000e*/ 	.short	(.L_3 - .L_2)
	.align		4
.L_2:
        /*0010*/ 	.word	index@(_Z6matmulPfS_S_i)
        /*0014*/ 	.word	0x00000000


	//----- nvinfo : EIATTR_MIN_STACK_SIZE
	.align		4
.L_3:
        /*0018*/ 	.byte	0x04, 0x12
        /*001a*/ 	.short	(.L_5 - .L_4)
	.align		4
.L_4:
        /*001c*/ 	.word	index@(_Z6matmulPfS_S_i)
        /*0020*/ 	.word	0x00000000
.L_5:


//--------------------- .nv.compat                --------------------------
	.section	.nv.compat,"",@"SHT_CUDA_COMPAT_INFO"
	.align	4
        /*0000*/ 	.byte	0x02, 0x09, 0x00, 0x00, 0x02, 0x02, 0x01, 0x00, 0x02, 0x05, 0x05, 0x00, 0x03, 0x07, 0x01, 0x01
        /*0010*/ 	.byte	0x02, 0x03, 0x00, 0x00, 0x02, 0x06, 0x01, 0x00, 0x04, 0x0b, 0x08, 0x00, 0x09, 0x00, 0x00, 0x00
        /*0020*/ 	.byte	0x00, 0x00, 0x00, 0x00


//--------------------- .nv.info._Z6matmulPfS_S_i --------------------------
	.section	.nv.info._Z6matmulPfS_S_i,"",@"SHT_CUDA_INFO"
	.sectionflags	@""
	.align	4


	//----- nvinfo : EIATTR_CUDA_API_VERSION
	.align		4
        /*0000*/ 	.byte	0x04, 0x37
        /*0002*/ 	.short	(.L_7 - .L_6)
.L_6:
        /*0004*/ 	.word	0x00000082


	//----- nvinfo : EIATTR_KPARAM_INFO
	.align		4
.L_7:
        /*0008*/ 	.byte	0x04, 0x17
        /*000a*/ 	.short	(.L_9 - .L_8)
.L_8:
        /*000c*/ 	.word	0x00000000
        /*0010*/ 	.short	0x0003
        /*0012*/ 	.short	0x0018
        /*0014*/ 	.byte	0x00, 0xf0, 0x11, 0x00


	//----- nvinfo : EIATTR_KPARAM_INFO
	.align		4
.L_9:
        /*0018*/ 	.byte	0x04, 0x17
        /*001a*/ 	.short	(.L_11 - .L_10)
.L_10:
        /*001c*/ 	.word	0x00000000
        /*0020*/ 	.short	0x0002
        /*0022*/ 	.short	0x0010
        /*0024*/ 	.byte	0x00, 0xf5, 0x21, 0x00


	//----- nvinfo : EIATTR_KPARAM_INFO
	.align		4
.L_11:
        /*0028*/ 	.byte	0x04, 0x17
        /*002a*/ 	.short	(.L_13 - .L_12)
.L_12:
        /*002c*/ 	.word	0x00000000
        /*0030*/ 	.short	0x0001
        /*0032*/ 	.short	0x0008
        /*0034*/ 	.byte	0x00, 0xf5, 0x21, 0x00


	//----- nvinfo : EIATTR_KPARAM_INFO
	.align		4
.L_13:
        /*0038*/ 	.byte	0x04, 0x17
        /*003a*/ 	.short	(.L_15 - .L_14)
.L_14:
        /*003c*/ 	.word	0x00000000
        /*0040*/ 	.short	0x0000
        /*0042*/ 	.short	0x0000
        /*0044*/ 	.byte	0x00, 0xf5, 0x21, 0x00


	//----- nvinfo : EIATTR_SPARSE_MMA_MASK
	.align		4
.L_15:
        /*0048*/ 	.byte	0x03, 0x50
        /*004a*/ 	.short	0x0000


	//----- nvinfo : EIATTR_MAXREG_COUNT
	.align		4
        /*004c*/ 	.byte	0x03, 0x1b
        /*004e*/ 	.short	0x00ff


	//----- nvinfo : EIATTR_MERCURY_ISA_VERSION
	.align		4
        /*0050*/ 	.byte	0x03, 0x5f
        /*0052*/ 	.short	0x0101


	//----- nvinfo : EIATTR_VRC_CTA_INIT_COUNT
	.align		4
        /*0054*/ 	.byte	0x02, 0x4a
	.zero		1
	.zero		1


	//----- nvinfo : EIATTR_EXIT_INSTR_OFFSETS
	.align		4
        /*0058*/ 	.byte	0x04, 0x1c
        /*005a*/ 	.short	(.L_17 - .L_16)


	//   ....[0]....
.L_16:
        /*005c*/ 	.word	0x00000090


	//   ....[1]....
        /*0060*/ 	.word	0x000000f0


	//   ....[2]....
        /*0064*/ 	.word	0x00000570


	//   ....[3]....
        /*0068*/ 	.word	0x000007a0


	//   ....[4]....
        /*006c*/ 	.word	0x00000900


	//   ....[5]....
        /*0070*/ 	.word	0x000009b0


	//----- nvinfo : EIATTR_CBANK_PARAM_SIZE
	.align		4
.L_17:
        /*0074*/ 	.byte	0x03, 0x19
        /*0076*/ 	.short	0x001c


	//----- nvinfo : EIATTR_PARAM_CBANK
	.align		4
        /*0078*/ 	.byte	0x04, 0x0a
        /*007a*/ 	.short	(.L_19 - .L_18)
	.align		4
.L_18:
        /*007c*/ 	.word	index@(.nv.constant0._Z6matmulPfS_S_i)
        /*0080*/ 	.short	0x0380
        /*0082*/ 	.short	0x001c


	//----- nvinfo : EIATTR_SW_WAR
	.align		4
.L_19:
        /*0084*/ 	.byte	0x04, 0x36
        /*0086*/ 	.short	(.L_21 - .L_20)
.L_20:
        /*0088*/ 	.word	0x00000008
.L_21:


//--------------------- .nv.callgraph             --------------------------
	.section	.nv.callgraph,"",@"SHT_CUDA_CALLGRAPH"
	.align	4
	.sectionentsize	8
	.align		4
        /*0000*/ 	.word	0x00000000
	.align		4
        /*0004*/ 	.word	0xffffffff
	.align		4
        /*0008*/ 	.word	0x00000000
	.align		4
        /*000c*/ 	.word	0xfffffffe
	.align		4
        /*0010*/ 	.word	0x00000000
	.align		4
        /*0014*/ 	.word	0xfffffffd
	.align		4
        /*0018*/ 	.word	0x00000000
	.align		4
        /*001c*/ 	.word	0xfffffffc


//--------------------- .text._Z6matmulPfS_S_i    --------------------------
	.section	.text._Z6matmulPfS_S_i,"ax",@progbits
	.align	128
        .global         _Z6matmulPfS_S_i
        .type           _Z6matmulPfS_S_i,@function
        .size           _Z6matmulPfS_S_i,(.L_x_5 - _Z6matmulPfS_S_i)
        .other          _Z6matmulPfS_S_i,@"STO_CUDA_ENTRY STV_DEFAULT"
_Z6matmulPfS_S_i:
.text._Z6matmulPfS_S_i:
[----:B------:R-:W-:Y:S01]  /*0000*/  LDC R1, c[0x0][0x37c] ;  /* 0x0000df00ff017b82 */ /* 0x000fe20000000800 */
[----:B------:R-:W0:Y:S07]  /*0010*/  S2R R0, SR_TID.X ;  /* 0x0000000000007919 */ /* 0x000e2e0000002100 */
[----:B------:R-:W1:Y:S08]  /*0020*/  S2UR UR4, SR_CTAID.X ;  /* 0x00000000000479c3 */ /* 0x000e700000002500 */
[----:B------:R-:W1:Y:S08]  /*0030*/  LDC R9, c[0x0][0x360] ;  /* 0x0000d800ff097b82 */ /* 0x000e700000000800 */
[----:B------:R-:W2:Y:S01]  /*0040*/  LDC R8, c[0x0][0x398] ;  /* 0x0000e600ff087b82 */ /* 0x000ea20000000800 */
[----:B-1----:R-:W-:-:S05]  /*0050*/  IMAD R11, R9, UR4, RZ ;  /* 0x00000004090b7c24 */ /* 0x002fca000f8e02ff */
[----:B0-----:R-:W-:Y:S01]  /*0060*/  IADD3 R5, PT, PT, R11, R0, RZ ;  /* 0x000000000b057210 */ /* 0x001fe20007ffe0ff */
[----:B--2---:R-:W-:-:S05]  /*0070*/  IMAD R2, R8, R8, RZ ;  /* 0x0000000808027224 */ /* 0x004fca00078e02ff */
[----:B------:R-:W-:-:S13]  /*0080*/  ISETP.GE.AND P0, PT, R5, R2, PT ;  /* 0x000000020500720c */ /* 0x000fda0003f06270 */
[----:B------:R-:W-:Y:S05]  /*0090*/  @P0 EXIT ;  /* 0x000000000000094d */ /* 0x000fea0003800000 */
[----:B------:R-:W0:Y:S01]  /*00a0*/  LDC.64 R2, c[0x0][0x390] ;  /* 0x0000e400ff027b82 */ /* 0x000e220000000a00 */
[----:B------:R-:W1:Y:S01]  /*00b0*/  LDCU.64 UR6, c[0x0][0x358] ;  /* 0x00006b00ff0677ac */ /* 0x000e620008000a00 */
[----:B------:R-:W-:Y:S01]  /*00c0*/  ISETP.GE.AND P0, PT, R8, 0x1, PT ;  /* 0x000000010800780c */ /* 0x000fe20003f06270 */
[----:B0-----:R-:W-:-:S05]  /*00d0*/  IMAD.WIDE R2, R5, 0x4, R2 ;  /* 0x0000000405027825 */ /* 0x001fca00078e0202 */
[----:B-1----:R0:W-:Y:S07]  /*00e0*/  STG.E desc[UR6][R2.64], RZ ;  /* 0x000000ff02007986 */ /* 0x0021ee000c101906 */
[----:B------:R-:W-:Y:S05]  /*00f0*/  @!P0 EXIT ;  /* 0x000000000000894d */ /* 0x000fea0003800000 */
[C---:B------:R-:W-:Y:S01]  /*0100*/  ISETP.GE.U32.AND P1, PT, R8.reuse, 0x8, PT ;  /* 0x000000080800780c */ /* 0x040fe20003f26070 */
[----:B------:R-:W-:Y:S01]  /*0110*/  HFMA2 R17, -RZ, RZ, 0, 0 ;  /* 0x00000000ff117431 */ /* 0x000fe200000001ff */
[----:B------:R-:W-:Y:S01]  /*0120*/  LOP3.LUT R20, R8, 0x7, RZ, 0xc0, !PT ;  /* 0x0000000708147812 */ /* 0x000fe200078ec0ff */
[----:B------:R-:W-:-:S03]  /*0130*/  IMAD.MOV.U32 R10, RZ, RZ, RZ ;  /* 0x000000ffff0a7224 */ /* 0x000fc600078e00ff */
[----:B------:R-:W-:-:S07]  /*0140*/  ISETP.NE.AND P0, PT, R20, RZ, PT ;  /* 0x000000ff1400720c */ /* 0x000fce0003f05270 */
[----:B------:R-:W-:Y:S06]  /*0150*/  @!P1 BRA `(.L_x_0) ;  /* 0x0000000400049947 */ /* 0x000fec0003800000 */
[----:B------:R-:W1:Y:S01]  /*0160*/  LDCU.64 UR4, c[0x0][0x380] ;  /* 0x00007000ff0477ac */ /* 0x000e620008000a00 */
[----:B------:R-:W-:Y:S01]  /*0170*/  LOP3.LUT R10, R8, 0x7ffffff8, RZ, 0xc0, !PT ;  /* 0x7ffffff8080a7812 */ /* 0x000fe200078ec0ff */
[----:B------:R-:W-:Y:S01]  /*0180*/  IMAD.MOV.U32 R17, RZ, RZ, RZ ;  /* 0x000000ffff117224 */ /* 0x000fe200078e00ff */
[----:B------:R-:W-:Y:S01]  /*0190*/  MOV R13, R11 ;  /* 0x0000000b000d7202 */ /* 0x000fe20000000f00 */
[----:B------:R-:W-:Y:S01]  /*01a0*/  IMAD.MOV.U32 R14, RZ, RZ, R0 ;  /* 0x000000ffff0e7224 */ /* 0x000fe200078e0000 */
[----:B------:R-:W-:Y:S01]  /*01b0*/  SHF.L.U32 R15, R9, 0x2, RZ ;  /* 0x00000002090f7819 */ /* 0x000fe200000006ff */
[----:B------:R-:W-:Y:S01]  /*01c0*/  IMAD.MOV R12, RZ, RZ, -R10 ;  /* 0x000000ffff0c7224 */ /* 0x000fe200078e0a0a */
[----:B-1----:R-:W-:-:S04]  /*01d0*/  UIADD3 UR4, UP0, UPT, UR4, 0x10, URZ ;  /* 0x0000001004047890 */ /* 0x002fc8000ff1e0ff */
[----:B------:R-:W-:-:S12]  /*01e0*/  UIADD3.X UR5, UPT, UPT, URZ, UR5, URZ, UP0, !UPT ;  /* 0x00000005ff057290 */ /* 0x000fd800087fe4ff */
.L_x_1:
[----:B------:R-:W1:Y:S01]  /*01f0*/  LDC.64 R6, c[0x0][0x388] ;  /* 0x0000e200ff067b82 */ /* 0x000e620000000a00 */
[----:B------:R-:W-:Y:S01]  /*0200*/  MOV R4, UR4 ;  /* 0x0000000400047c02 */ /* 0x000fe20008000f00 */
[----:B------:R-:W-:-:S04]  /*0210*/  IMAD.U32 R5, RZ, RZ, UR5 ;  /* 0x00000005ff057e24 */ /* 0x000fc8000f8e00ff */
[----:B------:R-:W-:-:S05]  /*0220*/  IMAD.WIDE R4, R13, 0x4, R4 ;  /* 0x000000040d047825 */ /* 0x000fca00078e0204 */
[----:B--2---:R-:W2:Y:S01]  /*0230*/  LDG.E R16, desc[UR6][R4.64+-0x10] ;  /* 0xfffff00604107981 */ /* 0x004ea2000c1e1900 */
[----:B-1----:R-:W-:-:S05]  /*0240*/  IMAD.WIDE R6, R14, 0x4, R6 ;  /* 0x000000040e067825 */ /* 0x002fca00078e0206 */
[----:B------:R-:W2:Y:S01]  /*0250*/  LDG.E R21, desc[UR6][R6.64] ;  /* 0x0000000606157981 */ /* 0x000ea2000c1e1900 */
[----:B------:R-:W-:-:S04]  /*0260*/  IADD3 R18, P1, PT, R6, R15, RZ ;  /* 0x0000000f06127210 */ /* 0x000fc80007f3e0ff */
[----:B------:R-:W-:Y:S01]  /*0270*/  IADD3.X R19, PT, PT, RZ, R7, RZ, P1, !PT ;  /* 0x00000007ff137210 */ /* 0x000fe20000ffe4ff */
[----:B--2---:R-:W-:-:S05]  /*0280*/  FFMA R21, R16, R21, R17 ;  /* 0x0000001510157223 */ /* 0x004fca0000000011 */
[----:B------:R1:W-:Y:S04]  /*0290*/  STG.E desc[UR6][R2.64], R21 ;  /* 0x0000001502007986 */ /* 0x0003e8000c101906 */
[----:B------:R-:W2:Y:S04]  /*02a0*/  LDG.E R23, desc[UR6][R18.64] ;  /* 0x0000000612177981 */ /* 0x000ea8000c1e1900 */
[----:B------:R-:W2:Y:S01]  /*02b0*/  LDG.E R22, desc[UR6][R4.64+-0xc] ;  /* 0xfffff40604167981 */ /* 0x000ea2000c1e1900 */
[----:B------:R-:W-:-:S05]  /*02c0*/  IADD3 R16, P1, PT, R15, R18, RZ ;  /* 0x000000120f107210 */ /* 0x000fca0007f3e0ff */
[----:B------:R-:W-:Y:S02]  /*02d0*/  IMAD.X R17, RZ, RZ, R19, P1 ;  /* 0x000000ffff117224 */ /* 0x000fe400008e0613 */
[----:B--2---:R-:W-:-:S05]  /*02e0*/  FFMA R23, R22, R23, R21 ;  /* 0x0000001716177223 */ /* 0x004fca0000000015 */
[----:B------:R2:W-:Y:S04]  /*02f0*/  STG.E desc[UR6][R2.64], R23 ;  /* 0x0000001702007986 */ /* 0x0005e8000c101906 */
[----:B------:R-:W1:Y:S04]  /*0300*/  LDG.E R24, desc[UR6][R16.64] ;  /* 0x0000000610187981 */ /* 0x000e68000c1e1900 */
[----:B------:R-:W1:Y:S01]  /*0310*/  LDG.E R22, desc[UR6][R4.64+-0x8] ;  /* 0xfffff80604167981 */ /* 0x000e62000c1e1900 */
[----:B------:R-:W-:-:S04]  /*0320*/  IADD3 R6, P1, PT, R15, R16, RZ ;  /* 0x000000100f067210 */ /* 0x000fc80007f3e0ff */
[----:B------:R-:W-:Y:S01]  /*0330*/  IADD3.X R7, PT, PT, RZ, R17, RZ, P1, !PT ;  /* 0x00000011ff077210 */ /* 0x000fe20000ffe4ff */
[----:B-1----:R-:W-:-:S05]  /*0340*/  FFMA R21, R22, R24, R23 ;  /* 0x0000001816157223 */ /* 0x002fca0000000017 */
        /* <DEDUP_REMOVED lines=25> */
[----:B------:R-:W3:Y:S04]  /*04e0*/  LDG.E R16, desc[UR6][R4.64+0xc] ;  /* 0x00000c0604107981 */ /* 0x000ee8000c1e1900 */
[----:B------:R-:W3:Y:S01]  /*04f0*/  LDG.E R18, desc[UR6][R18.64] ;  /* 0x0000000612127981 */ /* 0x000ee2000c1e1900 */
[----:B------:R-:W-:-:S04]  /*0500*/  IADD3 R12, PT, PT, R12, 0x8, RZ ;  /* 0x000000080c0c7810 */ /* 0x000fc80007ffe0ff */
[----:B------:R-:W-:Y:S01]  /*0510*/  ISETP.NE.AND P1, PT, R12, RZ, PT ;  /* 0x000000ff0c00720c */ /* 0x000fe20003f25270 */
[----:B------:R-:W-:Y:S01]  /*0520*/  IMAD R14, R9, 0x8, R14 ;  /* 0x00000008090e7824 */ /* 0x000fe200078e020e */
[----:B------:R-:W-:Y:S01]  /*0530*/  IADD3 R13, PT, PT, R13, 0x8, RZ ;  /* 0x000000080d0d7810 */ /* 0x000fe20007ffe0ff */
[----:B---3--:R-:W-:-:S05]  /*0540*/  FFMA R17, R16, R18, R21 ;  /* 0x0000001210117223 */ /* 0x008fca0000000015 */
[----:B------:R2:W-:Y:S05]  /*0550*/  STG.E desc[UR6][R2.64], R17 ;  /* 0x0000001102007986 */ /* 0x0005ea000c101906 */
[----:B------:R-:W-:Y:S05]  /*0560*/  @P1 BRA `(.L_x_1) ;  /* 0xfffffffc00201947 */ /* 0x000fea000383ffff */
.L_x_0:
[----:B------:R-:W-:Y:S05]  /*0570*/  @!P0 EXIT ;  /* 0x000000000000894d */ /* 0x000fea0003800000 */
[----:B------:R-:W-:Y:S02]  /*0580*/  ISETP.GE.U32.AND P1, PT, R20, 0x4, PT ;  /* 0x000000041400780c */ /* 0x000fe40003f26070 */
[----:B------:R-:W-:-:S04]  /*0590*/  LOP3.LUT R16, R8, 0x3, RZ, 0xc0, !PT ;  /* 0x0000000308107812 */ /* 0x000fc800078ec0ff */
[----:B------:R-:W-:-:S07]  /*05a0*/  ISETP.NE.AND P0, PT, R16, RZ, PT ;  /* 0x000000ff1000720c */ /* 0x000fce0003f05270 */
[----:B------:R-:W-:Y:S06]  /*05b0*/  @!P1 BRA `(.L_x_2) ;  /* 0x0000000000789947 */ /* 0x000fec0003800000 */
[----:B------:R-:W1:Y:S01]  /*05c0*/  LDC.64 R4, c[0x0][0x380] ;  /* 0x0000e000ff047b82 */ /* 0x000e620000000a00 */
[----:B------:R-:W-:Y:S01]  /*05d0*/  IADD3 R7, PT, PT, R11, R10, RZ ;  /* 0x0000000a0b077210 */ /* 0x000fe20007ffe0ff */
[----:B------:R-:W-:-:S06]  /*05e0*/  IMAD R13, R10, R9, R0 ;  /* 0x000000090a0d7224 */ /* 0x000fcc00078e0200 */
[----:B------:R-:W3:Y:S01]  /*05f0*/  LDC.64 R14, c[0x0][0x388] ;  /* 0x0000e200ff0e7b82 */ /* 0x000ee20000000a00 */
[----:B-1----:R-:W-:-:S05]  /*0600*/  IMAD.WIDE R4, R7, 0x4, R4 ;  /* 0x0000000407047825 */ /* 0x002fca00078e0204 */
[----:B------:R-:W4:Y:S01]  /*0610*/  LDG.E R12, desc[UR6][R4.64] ;  /* 0x00000006040c7981 */ /* 0x000f22000c1e1900 */
[----:B---3--:R-:W-:-:S05]  /*0620*/  IMAD.WIDE R14, R13, 0x4, R14 ;  /* 0x000000040d0e7825 */ /* 0x008fca00078e020e */
[----:B------:R-:W4:Y:S01]  /*0630*/  LDG.E R13, desc[UR6][R14.64] ;  /* 0x000000060e0d7981 */ /* 0x000f22000c1e1900 */
[----:B--2---:R-:W-:-:S05]  /*0640*/  IMAD.SHL.U32 R21, R9, 0x4, RZ ;  /* 0x0000000409157824 */ /* 0x004fca00078e00ff */
[----:B------:R-:W-:-:S04]  /*0650*/  IADD3 R6, P1, PT, R21, R14, RZ ;  /* 0x0000000e15067210 */ /* 0x000fc80007f3e0ff */
[----:B------:R-:W-:Y:S01]  /*0660*/  IADD3.X R7, PT, PT, RZ, R15, RZ, P1, !PT ;  /* 0x0000000fff077210 */ /* 0x000fe20000ffe4ff */
[----:B----4-:R-:W-:-:S05]  /*0670*/  FFMA R17, R12, R13, R17 ;  /* 0x0000000d0c117223 */ /* 0x010fca0000000011 */
[----:B------:R1:W-:Y:S04]  /*0680*/  STG.E desc[UR6][R2.64], R17 ;  /* 0x0000001102007986 */ /* 0x0003e8000c101906 */
[----:B------:R-:W2:Y:S04]  /*0690*/  LDG.E R19, desc[UR6][R6.64] ;  /* 0x0000000606137981 */ /* 0x000ea8000c1e1900 */
        /* <DEDUP_REMOVED lines=13> */
[----:B------:R-:W-:Y:S01]  /*0770*/  IADD3 R10, PT, PT, R10, 0x4, RZ ;  /* 0x000000040a0a7810 */ /* 0x000fe20007ffe0ff */
[----:B-1----:R-:W-:-:S05]  /*0780*/  FFMA R17, R6, R14, R21 ;  /* 0x0000000e06117223 */ /* 0x002fca0000000015 */
[----:B------:R3:W-:Y:S02]  /*0790*/  STG.E desc[UR6][R2.64], R17 ;  /* 0x0000001102007986 */ /* 0x0007e4000c101906 */
.L_x_2:
[----:B------:R-:W-:Y:S05]  /*07a0*/  @!P0 EXIT ;  /* 0x000000000000894d */ /* 0x000fea0003800000 */
[----:B------:R-:W-:Y:S02]  /*07b0*/  ISETP.NE.AND P1, PT, R16, 0x1, PT ;  /* 0x000000011000780c */ /* 0x000fe40003f25270 */
[----:B------:R-:W-:-:S04]  /*07c0*/  LOP3.LUT R8, R8, 0x1, RZ, 0xc0, !PT ;  /* 0x0000000108087812 */ /* 0x000fc800078ec0ff */
[----:B------:R-:W-:-:S07]  /*07d0*/  ISETP.NE.U32.AND P0, PT, R8, 0x1, PT ;  /* 0x000000010800780c */ /* 0x000fce0003f05070 */
[----:B------:R-:W-:Y:S06]  /*07e0*/  @!P1 BRA `(.L_x_3) ;  /* 0x0000000000449947 */ /* 0x000fec0003800000 */
[----:B------:R-:W1:Y:S01]  /*07f0*/  LDC.64 R4, c[0x0][0x380] ;  /* 0x0000e000ff047b82 */ /* 0x000e620000000a00 */
[----:B------:R-:W-:Y:S01]  /*0800*/  IADD3 R13, PT, PT, R11, R10, RZ ;  /* 0x0000000a0b0d7210 */ /* 0x000fe20007ffe0ff */
[----:B------:R-:W-:-:S06]  /*0810*/  IMAD R15, R10, R9, R0 ;  /* 0x000000090a0f7224 */ /* 0x000fcc00078e0200 */
[----:B------:R-:W4:Y:S01]  /*0820*/  LDC.64 R6, c[0x0][0x388] ;  /* 0x0000e200ff067b82 */ /* 0x000f220000000a00 */
[----:B-1----:R-:W-:-:S05]  /*0830*/  IMAD.WIDE R4, R13, 0x4, R4 ;  /* 0x000000040d047825 */ /* 0x002fca00078e0204 */
[----:B------:R-:W5:Y:S01]  /*0840*/  LDG.E R8, desc[UR6][R4.64] ;  /* 0x0000000604087981 */ /* 0x000f62000c1e1900 */
[----:B----4-:R-:W-:-:S05]  /*0850*/  IMAD.WIDE R6, R15, 0x4, R6 ;  /* 0x000000040f067825 */ /* 0x010fca00078e0206 */
[----:B------:R-:W5:Y:S01]  /*0860*/  LDG.E R14, desc[UR6][R6.64] ;  /* 0x00000006060e7981 */ /* 0x000f62000c1e1900 */
[----:B------:R-:W-:-:S05]  /*0870*/  LEA R12, P1, R9, R6, 0x2 ;  /* 0x00000006090c7211 */ /* 0x000fca00078210ff */
[----:B------:R-:W-:Y:S02]  /*0880*/  IMAD.X R13, RZ, RZ, R7, P1 ;  /* 0x000000ffff0d7224 */ /* 0x000fe400008e0607 */
[----:B-----5:R-:W-:-:S05]  /*0890*/  FFMA R15, R8, R14, R17 ;  /* 0x0000000e080f7223 */ /* 0x020fca0000000011 */
[----:B------:R1:W-:Y:S04]  /*08a0*/  STG.E desc[UR6][R2.64], R15 ;  /* 0x0000000f02007986 */ /* 0x0003e8000c101906 */
[----:B------:R-:W2:Y:S04]  /*08b0*/  LDG.E R8, desc[UR6][R4.64+0x4] ;  /* 0x0000040604087981 */ /* 0x000ea8000c1e1900 */
[----:B------:R-:W2:Y:S01]  /*08c0*/  LDG.E R12, desc[UR6][R12.64] ;  /* 0x000000060c0c7981 */ /* 0x000ea2000c1e1900 */
[----:B------:R-:W-:Y:S01]  /*08d0*/  IADD3 R10, PT, PT, R10, 0x2, RZ ;  /* 0x000000020a0a7810 */ /* 0x000fe20007ffe0ff */
[----:B--23--:R-:W-:-:S05]  /*08e0*/  FFMA R17, R8, R12, R15 ;  /* 0x0000000c08117223 */ /* 0x00cfca000000000f */
[----:B------:R1:W-:Y:S02]  /*08f0*/  STG.E desc[UR6][R2.64], R17 ;  /* 0x0000001102007986 */ /* 0x0003e4000c101906 */
.L_x_3:
[----:B------:R-:W-:Y:S05]  /*0900*/  @P0 EXIT ;  /* 0x000000000000094d */ /* 0x000fea0003800000 */
[----:B------:R-:W4:Y:S01]  /*0910*/  LDC.64 R4, c[0x0][0x380] ;  /* 0x0000e000ff047b82 */ /* 0x000f220000000a00 */
[-C--:B------:R-:W-:Y:S01]  /*0920*/  IADD3 R11, PT, PT, R11, R10.reuse, RZ ;  /* 0x0000000a0b0b7210 */ /* 0x080fe20007ffe0ff */
[----:B------:R-:W-:-:S06]  /*0930*/  IMAD R9, R9, R10, R0 ;  /* 0x0000000a09097224 */ /* 0x000fcc00078e0200 */
[----:B------:R-:W5:Y:S01]  /*0940*/  LDC.64 R6, c[0x0][0x388] ;  /* 0x0000e200ff067b82 */ /* 0x000f620000000a00 */
[----:B----4-:R-:W-:-:S06]  /*0950*/  IMAD.WIDE R4, R11, 0x4, R4 ;  /* 0x000000040b047825 */ /* 0x010fcc00078e0204 */
[----:B------:R-:W1:Y:S01]  /*0960*/  LDG.E R4, desc[UR6][R4.64] ;  /* 0x0000000604047981 */ /* 0x000e62000c1e1900 */
[----:B-----5:R-:W-:-:S06]  /*0970*/  IMAD.WIDE R6, R9, 0x4, R6 ;  /* 0x0000000409067825 */ /* 0x020fcc00078e0206 */
[----:B------:R-:W1:Y:S02]  /*0980*/  LDG.E R6, desc[UR6][R6.64] ;  /* 0x0000000606067981 */ /* 0x000e64000c1e1900 */
[----:B-123--:R-:W-:-:S05]  /*0990*/  FFMA R17, R4, R6, R17 ;  /* 0x0000000604117223 */ /* 0x00efca0000000011 */
[----:B------:R-:W-:Y:S01]  /*09a0*/  STG.E desc[UR6][R2.64], R17 ;  /* 0x0000001102007986 */ /* 0x000fe2000c101906 */
[----:B------:R-:W-:Y:S05]  /*09b0*/  EXIT ;  /* 0x000000000000794d */ /* 0x000fea0003800000 */
.L_x_4:
[----:B------:R-:W-:-:S00]  /*09c0*/  BRA `(.L_x_4) ;  /* 0xfffffffc00fc7947 */ /* 0x000fc0000383ffff */
[----:B------:R-:W-:-:S00]  /*09d0*/  NOP ;  /* 0x0000000000007918 */ /* 0x000fc00000000000 */
        /* <DEDUP_REMOVED lines=10> */
.L_x_5:


//--------------------- .nv.shared.reserved.0     --------------------------
	.section	.nv.shared.reserved.0,"aw",@nobits
	.weak		__nv_reservedSMEM_offset_0_alias
	.size		__nv_reservedSMEM_offset_0_alias, 0, 64
	.other		__nv_reservedSMEM_offset_0_alias,@"STO_CUDA_RESERVED_SHARED STV_DEFAULT"
__nv_reservedSMEM_offset_0_alias:
	.zero		0
	.zero		64


//--------------------- .nv.constant0._Z6matmulPfS_S_i --------------------------
	.section	.nv.constant0._Z6matmulPfS_S_i,"a",@progbits
	.sectionflags	@""
	.align	4
.nv.constant0._Z6matmulPfS_S_i:
	.zero		924


//--------------------- SYMBOLS --------------------------

	.type		.nv.reservedSmem.offset0,@object
	.size		.nv.reservedSmem.offset0,0x4
